	.target	sm_120a

	.elftype	@"ET_EXEC"


//--------------------- .note.nv.tkinfo           --------------------------
	.section	.note.nv.tkinfo,"",@"SHT_NOTE"
	.sectionflags	@"SHF_NOTE_NV_TKINFO"
	.tkinfo
        /*0018*/ 	.word	0x00000080
        /*0030*/ 	.string	""
        /*0030*/ 	.string	"ptxas"
        /*0030*/ 	.string	"Cuda compilation tools, release 12.8, V12.8.93"
        /*0030*/ 	.string	"Build cuda_12.8.r12.8/compiler.35583870_0"
        /*0030*/ 	.string	"-v  -lineinfo  -arch sm_120a "



//--------------------- .note.nv.cuver            --------------------------
	.section	.note.nv.cuver,"",@"SHT_NOTE"
	.sectionflags	@"SHF_NOTE_NV_CUVER"
        /*0018*/ 	.short	0x0001
        /*001a*/ 	.short	0x0078
        /*001c*/ 	.short	0x0001
        /*001e*/ 	.short	0x0000
        /*0020*/ 	.short	0x0001
        /*0022*/ 	.short	0x0000


//--------------------- .nv.info                  --------------------------
	.section	.nv.info,"",@"SHT_CUDA_INFO"
	.align	4


	//----- nvinfo : EIATTR_REGCOUNT
	.align		4
        /*0000*/ 	.byte	0x04, 0x2f
        /*0002*/ 	.short	(.L_1 - .L_0)
	.align		4
.L_0:
        /*0004*/ 	.word	index@(triton_poi_fused__scaled_mm__to_copy_clamp_ones_5)
        /*0008*/ 	.word	0x0000001c


	//----- nvinfo : EIATTR_FRAME_SIZE
	.align		4
.L_1:
        /*000c*/ 	.byte	0x04, 0x11
        /*000e*/ 	.short	(.L_3 - .L_2)
	.align		4
.L_2:
        /*0010*/ 	.word	index@(triton_poi_fused__scaled_mm__to_copy_clamp_ones_5)
        /*0014*/ 	.word	0x00000000


	//----- nvinfo : EIATTR_MIN_STACK_SIZE
	.align		4
.L_3:
        /*0018*/ 	.byte	0x04, 0x12
        /*001a*/ 	.short	(.L_5 - .L_4)
	.align		4
.L_4:
        /*001c*/ 	.word	index@(triton_poi_fused__scaled_mm__to_copy_clamp_ones_5)
        /*0020*/ 	.word	0x00000000
.L_5:


//--------------------- .nv.info.triton_poi_fused__scaled_mm__to_copy_clamp_ones_5 --------------------------
	.section	.nv.info.triton_poi_fused__scaled_mm__to_copy_clamp_ones_5,"",@"SHT_CUDA_INFO"
	.sectionflags	@""
	.align	4


	//----- nvinfo : EIATTR_CUDA_API_VERSION
	.align		4
        /*0000*/ 	.byte	0x04, 0x37
        /*0002*/ 	.short	(.L_7 - .L_6)
.L_6:
        /*0004*/ 	.word	0x00000080


	//----- nvinfo : EIATTR_KPARAM_INFO
	.align		4
.L_7:
        /*0008*/ 	.byte	0x04, 0x17
        /*000a*/ 	.short	(.L_9 - .L_8)
.L_8:
        /*000c*/ 	.word	0x00000000
        /*0010*/ 	.short	0x0005
        /*0012*/ 	.short	0x0028
        /*0014*/ 	.byte	0x00, 0xf4, 0x21, 0x00


	//----- nvinfo : EIATTR_KPARAM_INFO
	.align		4
.L_9:
        /*0018*/ 	.byte	0x04, 0x17
        /*001a*/ 	.short	(.L_11 - .L_10)
.L_10:
        /*001c*/ 	.word	0x00000000
        /*0020*/ 	.short	0x0004
        /*0022*/ 	.short	0x0020
        /*0024*/ 	.byte	0x00, 0xf0, 0x11, 0x00


	//----- nvinfo : EIATTR_KPARAM_INFO
	.align		4
.L_11:
        /*0028*/ 	.byte	0x04, 0x17
        /*002a*/ 	.short	(.L_13 - .L_12)
.L_12:
        /*002c*/ 	.word	0x00000000
        /*0030*/ 	.short	0x0003
        /*0032*/ 	.short	0x0018
        /*0034*/ 	.byte	0x00, 0xf4, 0x21, 0x00


	//----- nvinfo : EIATTR_KPARAM_INFO
	.align		4
.L_13:
        /*0038*/ 	.byte	0x04, 0x17
        /*003a*/ 	.short	(.L_15 - .L_14)
.L_14:
        /*003c*/ 	.word	0x00000000
        /*0040*/ 	.short	0x0002
        /*0042*/ 	.short	0x0010
        /*0044*/ 	.byte	0x00, 0xf4, 0x21, 0x00


	//----- nvinfo : EIATTR_KPARAM_INFO
	.align		4
.L_15:
        /*0048*/ 	.byte	0x04, 0x17
        /*004a*/ 	.short	(.L_17 - .L_16)
.L_16:
        /*004c*/ 	.word	0x00000000
        /*0050*/ 	.short	0x0001
        /*0052*/ 	.short	0x0008
        /*0054*/ 	.byte	0x00, 0xf4, 0x21, 0x00


	//----- nvinfo : EIATTR_KPARAM_INFO
	.align		4
.L_17:
        /*0058*/ 	.byte	0x04, 0x17
        /*005a*/ 	.short	(.L_19 - .L_18)
.L_18:
        /*005c*/ 	.word	0x00000000
        /*0060*/ 	.short	0x0000
        /*0062*/ 	.short	0x0000
        /*0064*/ 	.byte	0x00, 0xf4, 0x21, 0x00


	//----- nvinfo : EIATTR_SPARSE_MMA_MASK
	.align		4
.L_19:
        /*0068*/ 	.byte	0x03, 0x50
        /*006a*/ 	.short	0x0000


	//----- nvinfo : EIATTR_MAXREG_COUNT
	.align		4
        /*006c*/ 	.byte	0x03, 0x1b
        /*006e*/ 	.short	0x00ff


	//----- nvinfo : EIATTR_VRC_CTA_INIT_COUNT
	.align		4
        /*0070*/ 	.byte	0x02, 0x4a
	.zero		1
	.zero		1


	//----- nvinfo : EIATTR_EXIT_INSTR_OFFSETS
	.align		4
        /*0074*/ 	.byte	0x04, 0x1c
        /*0076*/ 	.short	(.L_21 - .L_20)


	//   ....[0]....
.L_20:
        /*0078*/ 	.word	0x000008a0


	//   ....[1]....
        /*007c*/ 	.word	0x000008c0


	//----- nvinfo : EIATTR_REQNTID
	.align		4
.L_21:
        /*0080*/ 	.byte	0x04, 0x10
        /*0082*/ 	.short	(.L_23 - .L_22)
.L_22:
        /*0084*/ 	.word	0x00000080
        /*0088*/ 	.word	0x00000001
        /*008c*/ 	.word	0x00000001


	//----- nvinfo : EIATTR_CBANK_PARAM_SIZE
	.align		4
.L_23:
        /*0090*/ 	.byte	0x03, 0x19
        /*0092*/ 	.short	0x0030


	//----- nvinfo : EIATTR_PARAM_CBANK
	.align		4
        /*0094*/ 	.byte	0x04, 0x0a
        /*0096*/ 	.short	(.L_25 - .L_24)
	.align		4
.L_24:
        /*0098*/ 	.word	index@(.nv.constant0.triton_poi_fused__scaled_mm__to_copy_clamp_ones_5)
        /*009c*/ 	.short	0x0380
        /*009e*/ 	.short	0x0030


	//----- nvinfo : EIATTR_SW_WAR
	.align		4
.L_25:
        /*00a0*/ 	.byte	0x04, 0x36
        /*00a2*/ 	.short	(.L_27 - .L_26)
.L_26:
        /*00a4*/ 	.word	0x00000000
.L_27:


//--------------------- .nv.compat                --------------------------
	.section	.nv.compat,"",@"SHT_CUDA_COMPAT_INFO"
	.align	4
        /*0000*/ 	.byte	0x02, 0x02, 0x02, 0x00, 0x02, 0x05, 0x05, 0x00, 0x02, 0x03, 0x00, 0x00, 0x02, 0x06, 0x01, 0x00


//--------------------- .nv.callgraph             --------------------------
	.section	.nv.callgraph,"",@"SHT_CUDA_CALLGRAPH"
	.align	4
	.sectionentsize	8
	.align		4
        /*0000*/ 	.word	0x00000000
	.align		4
        /*0004*/ 	.word	0xffffffff
	.align		4
        /*0008*/ 	.word	0x00000000
	.align		4
        /*000c*/ 	.word	0xfffffffe
	.align		4
        /*0010*/ 	.word	0x00000000
	.align		4
        /*0014*/ 	.word	0xfffffffd
	.align		4
        /*0018*/ 	.word	0x00000000
	.align		4
        /*001c*/ 	.word	0xfffffffc


//--------------------- .text.triton_poi_fused__scaled_mm__to_copy_clamp_ones_5 --------------------------
	.section	.text.triton_poi_fused__scaled_mm__to_copy_clamp_ones_5,"ax",@progbits
	.align	128
        .global         triton_poi_fused__scaled_mm__to_copy_clamp_ones_5
        .type           triton_poi_fused__scaled_mm__to_copy_clamp_ones_5,@function
        .size           triton_poi_fused__scaled_mm__to_copy_clamp_ones_5,(.L_x_1 - triton_poi_fused__scaled_mm__to_copy_clamp_ones_5)
        .other          triton_poi_fused__scaled_mm__to_copy_clamp_ones_5,@"STO_CUDA_ENTRY STV_DEFAULT"
triton_poi_fused__scaled_mm__to_copy_clamp_ones_5:
.text.triton_poi_fused__scaled_mm__to_copy_clamp_ones_5:
[----:B------:R-:W0:Y:S01]  /*0000*/  LDC R1, c[0x0][0x37c] ;  /* 0x0000df00ff017b82 */ /* 0x000e220000000800 */
[----:B------:R-:W1:Y:S07]  /*0010*/  S2R R0, SR_TID.X ;  /* 0x0000000000007919 */ /* 0x000e6e0000002100 */
[----:B------:R-:W2:Y:S01]  /*0020*/  LDC.64 R8, c[0x0][0x380] ;  /* 0x0000e000ff087b82 */ /* 0x000ea20000000a00 */
[----:B------:R-:W3:Y:S01]  /*0030*/  LDCU.64 UR4, c[0x0][0x358] ;  /* 0x00006b00ff0477ac */ /* 0x000ee20008000a00 */
[----:B------:R-:W-:Y:S01]  /*0040*/  CS2R R4, SRZ ;  /* 0x0000000000047805 */ /* 0x000fe2000001ff00 */
[----:B------:R-:W4:Y:S01]  /*0050*/  S2R R3, SR_CTAID.X ;  /* 0x0000000000037919 */ /* 0x000f220000002500 */
[----:B------:R-:W-:Y:S01]  /*0060*/  CS2R R6, SRZ ;  /* 0x0000000000067805 */ /* 0x000fe2000001ff00 */
[----:B------:R-:W5:Y:S01]  /*0070*/  LDCU.64 UR6, c[0x0][0x388] ;  /* 0x00007100ff0677ac */ /* 0x000f620008000a00 */
[----:B-1----:R-:W-:-:S05]  /*0080*/  IMAD.SHL.U32 R0, R0, 0x8, RZ ;  /* 0x0000000800007824 */ /* 0x002fca00078e00ff */
[----:B------:R-:W-:-:S05]  /*0090*/  LOP3.LUT R0, R0, 0x3f8, RZ, 0xc0, !PT ;  /* 0x000003f800007812 */ /* 0x000fca00078ec0ff */
[----:B----4-:R-:W-:-:S04]  /*00a0*/  IMAD R2, R3, 0x400, R0 ;  /* 0x0000040003027824 */ /* 0x010fc800078e0200 */
[C---:B--2---:R-:W-:Y:S01]  /*00b0*/  IMAD.WIDE R8, R2.reuse, 0x2, R8 ;  /* 0x0000000202087825 */ /* 0x044fe200078e0208 */
[----:B------:R-:W-:-:S13]  /*00c0*/  ISETP.GE.AND P0, PT, R2, 0x141400, PT ;  /* 0x001414000200780c */ /* 0x000fda0003f06270 */
[----:B---3--:R1:W2:Y:S02]  /*00d0*/  @!P0 LDG.E.128 R4, desc[UR4][R8.64] ;  /* 0x0000000408048981 */ /* 0x0082a4000c1e1d00 */
[----:B-1----:R-:W1:Y:S01]  /*00e0*/  LDC.64 R8, c[0x0][0x390] ;  /* 0x0000e400ff087b82 */ /* 0x002e620000000a00 */
[C---:B--2---:R-:W-:Y:S01]  /*00f0*/  HSETP2.BF16_V2.GT.AND P4, P2, R7.reuse, -448, -448, PT ;  /* 0xc3e0c3e007007434 */ /* 0x044fe20003a84002 */
[----:B------:R-:W-:Y:S01]  /*0100*/  IMAD.U32 R0, R7, 0x10000, RZ ;  /* 0x0001000007007824 */ /* 0x000fe200078e00ff */
[----:B------:R-:W-:Y:S01]  /*0110*/  HSETP2.BF16_V2.GT.AND P1, P3, R4, -448, -448, PT ;  /* 0xc3e0c3e004007434 */ /* 0x000fe20003b24002 */
[----:B------:R-:W-:Y:S01]  /*0120*/  IMAD.U32 R12, R4, 0x10000, RZ ;  /* 0x00010000040c7824 */ /* 0x000fe200078e00ff */
[----:B------:R-:W-:Y:S01]  /*0130*/  HSETP2.BF16_V2.NAN.AND P6, P5, R7, RZ.H0_H0, PT ;  /* 0x200000ff07007234 */ /* 0x000fe20003dc8002 */
[----:B------:R-:W-:Y:S01]  /*0140*/  IMAD.U32 R13, R5, 0x10000, RZ ;  /* 0x00010000050d7824 */ /* 0x000fe200078e00ff */
[----:B------:R-:W-:Y:S02]  /*0150*/  PRMT R7, R7, 0x7632, R7 ;  /* 0x0000763207077816 */ /* 0x000fe40000000007 */
[----:B------:R-:W-:-:S03]  /*0160*/  PRMT R3, R6, 0x7632, R3 ;  /* 0x0000763206037816 */ /* 0x000fc60000000003 */
[----:B------:R-:W-:Y:S02]  /*0170*/  IMAD.U32 R19, R7, 0x10000, RZ ;  /* 0x0001000007137824 */ /* 0x000fe400078e00ff */
[----:B------:R-:W-:Y:S01]  /*0180*/  @!P4 FSEL R0, R0, -448, P6 ;  /* 0xc3e000000000c808 */ /* 0x000fe20003000000 */
[----:B------:R-:W-:Y:S01]  /*0190*/  HSETP2.BF16_V2.NAN.AND P6, P4, R4, RZ.H0_H0, PT ;  /* 0x200000ff04007234 */ /* 0x000fe20003cc8002 */
[----:B------:R-:W-:Y:S01]  /*01a0*/  IMAD.U32 R7, R3, 0x10000, RZ ;  /* 0x0001000003077824 */ /* 0x000fe200078e00ff */
[----:B------:R-:W-:Y:S01]  /*01b0*/  PRMT R4, R4, 0x7632, R4 ;  /* 0x0000763204047816 */ /* 0x000fe20000000004 */
[----:B------:R-:W-:Y:S02]  /*01c0*/  @!P2 FSEL R19, R19, -448, P5 ;  /* 0xc3e000001313a808 */ /* 0x000fe40002800000 */
[----:B------:R-:W-:Y:S01]  /*01d0*/  @!P1 FSEL R12, R12, -448, P6 ;  /* 0xc3e000000c0c9808 */ /* 0x000fe20003000000 */
[----:B------:R-:W-:Y:S01]  /*01e0*/  SHF.R.S32.HI R3, RZ, 0x1f, R2 ;  /* 0x0000001fff037819 */ /* 0x000fe20000011402 */
[----:B------:R-:W-:-:S03]  /*01f0*/  IMAD.U32 R17, R4, 0x10000, RZ ;  /* 0x0001000004117824 */ /* 0x000fc600078e00ff */
[C---:B------:R-:W-:Y:S01]  /*0200*/  FSETP.GEU.AND P1, PT, R12.reuse, 448, PT ;  /* 0x43e000000c00780b */ /* 0x040fe20003f2e000 */
[----:B------:R-:W-:Y:S01]  /*0210*/  FSETP.NAN.AND P6, PT, R12, R12, PT ;  /* 0x0000000c0c00720b */ /* 0x000fe20003fc8000 */
[----:B------:R-:W-:Y:S01]  /*0220*/  @!P3 FSEL R17, R17, -448, P4 ;  /* 0xc3e000001111b808 */ /* 0x000fe20002000000 */
[----:B------:R-:W-:Y:S01]  /*0230*/  HSETP2.BF16_V2.GT.AND P3, P4, R5, -448, -448, PT ;  /* 0xc3e0c3e005007434 */ /* 0x000fe20003c64002 */
[C---:B-----5:R-:W-:Y:S02]  /*0240*/  IADD.64 R14, R2.reuse, UR6 ;  /* 0x00000006020e7c35 */ /* 0x060fe4000f8e0200 */
[----:B-1----:R-:W-:-:S07]  /*0250*/  IADD.64 R8, R2, R8 ;  /* 0x0000000802087235 */ /* 0x002fce00078e0200 */
[----:B------:R-:W-:Y:S01]  /*0260*/  @P1 FSEL R12, R12, 448, P6 ;  /* 0x43e000000c0c1808 */ /* 0x000fe20003000000 */
[----:B------:R-:W-:Y:S02]  /*0270*/  HSETP2.BF16_V2.NAN.AND P1, P6, R5, RZ.H0_H0, PT ;  /* 0x200000ff05007234 */ /* 0x000fe40003e28002 */
[----:B------:R-:W-:-:S03]  /*0280*/  PRMT R5, R5, 0x7632, R5 ;  /* 0x0000763205057816 */ /* 0x000fc60000000005 */
[----:B------:R-:W-:Y:S01]  /*0290*/  @!P3 FSEL R13, R13, -448, P1 ;  /* 0xc3e000000d0db808 */ /* 0x000fe20000800000 */
[----:B------:R-:W-:Y:S01]  /*02a0*/  FSETP.GEU.AND P3, PT, R17, 448, PT ;  /* 0x43e000001100780b */ /* 0x000fe20003f6e000 */
[----:B------:R-:W-:Y:S01]  /*02b0*/  IMAD.U32 R16, R5, 0x10000, RZ ;  /* 0x0001000005107824 */ /* 0x000fe200078e00ff */
[----:B------:R-:W-:Y:S01]  /*02c0*/  FSETP.GT.AND P1, PT, R12, -448, PT ;  /* 0xc3e000000c00780b */ /* 0x000fe20003f24000 */
[----:B------:R-:W1:Y:S01]  /*02d0*/  LDC.64 R4, c[0x0][0x398] ;  /* 0x0000e600ff047b82 */ /* 0x000e620000000a00 */
[----:B------:R-:W-:Y:S02]  /*02e0*/  FSETP.GEU.AND P5, PT, R13, 448, PT ;  /* 0x43e000000d00780b */ /* 0x000fe40003fae000 */
[----:B------:R-:W-:Y:S01]  /*02f0*/  @!P4 FSEL R16, R16, -448, P6 ;  /* 0xc3e000001010c808 */ /* 0x000fe20003000000 */
[----:B------:R-:W-:Y:S01]  /*0300*/  FSETP.NAN.AND P4, PT, R17, R17, PT ;  /* 0x000000111100720b */ /* 0x000fe20003f88000 */
[----:B------:R-:W-:-:S03]  /*0310*/  FSETP.NAN.AND P6, PT, R13, R13, PT ;  /* 0x0000000d0d00720b */ /* 0x000fc60003fc8000 */
[----:B------:R-:W-:Y:S02]  /*0320*/  FSETP.GEU.AND P2, PT, R16, 448, PT ;  /* 0x43e000001000780b */ /* 0x000fe40003f4e000 */
[----:B------:R-:W-:Y:S01]  /*0330*/  @P3 FSEL R17, R17, 448, P4 ;  /* 0x43e0000011113808 */ /* 0x000fe20002000000 */
[----:B------:R-:W-:Y:S01]  /*0340*/  FSETP.NAN.AND P3, PT, R12, R12, PT ;  /* 0x0000000c0c00720b */ /* 0x000fe20003f68000 */
[----:B------:R-:W-:Y:S02]  /*0350*/  FSETP.NAN.AND P4, PT, R16, R16, PT ;  /* 0x000000101000720b */ /* 0x000fe40003f88000 */
[----:B------:R-:W-:Y:S01]  /*0360*/  @P5 FSEL R13, R13, 448, P6 ;  /* 0x43e000000d0d5808 */ /* 0x000fe20003000000 */
[C---:B------:R-:W-:Y:S01]  /*0370*/  F2FP.SATFINITE.E4M3.F32.PACK_AB_MERGE_C R10, R17.reuse, R12, RZ ;  /* 0x0000000c110a723e */ /* 0x040fe200048070ff */
[----:B------:R-:W-:Y:S01]  /*0380*/  @!P1 FSEL R12, R12, -448, P3 ;  /* 0xc3e000000c0c9808 */ /* 0x000fe20001800000 */
[C---:B------:R-:W-:Y:S02]  /*0390*/  HSETP2.BF16_V2.GT.AND P1, P3, R6.reuse, -448, -448, PT ;  /* 0xc3e0c3e006007434 */ /* 0x040fe40003b24002 */
[----:B------:R-:W-:Y:S01]  /*03a0*/  HSETP2.BF16_V2.NAN.AND P5, P6, R6, RZ.H0_H0, PT ;  /* 0x200000ff06007234 */ /* 0x000fe20003ea8002 */
[----:B------:R-:W-:Y:S01]  /*03b0*/  IMAD.U32 R6, R6, 0x10000, RZ ;  /* 0x0001000006067824 */ /* 0x000fe200078e00ff */
[----:B------:R-:W-:Y:S01]  /*03c0*/  @P2 FSEL R16, R16, 448, P4 ;  /* 0x43e0000010102808 */ /* 0x000fe20002000000 */
[----:B------:R-:W-:Y:S01]  /*03d0*/  FSETP.GT.AND P4, PT, R17, -448, PT ;  /* 0xc3e000001100780b */ /* 0x000fe20003f84000 */
[----:B------:R-:W-:Y:S01]  /*03e0*/  FSETP.GEU.AND P2, PT, R12, 448, PT ;  /* 0x43e000000c00780b */ /* 0x000fe20003f4e000 */
[----:B-1----:R-:W-:-:S02]  /*03f0*/  IMAD.WIDE R2, R2, 0x2, R4 ;  /* 0x0000000202027825 */ /* 0x002fc400078e0204 */
[----:B------:R-:W-:-:S04]  /*0400*/  F2FP.SATFINITE.E4M3.F32.PACK_AB_MERGE_C R11, R16, R13, RZ ;  /* 0x0000000d100b723e */ /* 0x000fc800048070ff */
[----:B------:R-:W-:Y:S01]  /*0410*/  @!P1 FSEL R6, R6, -448, P5 ;  /* 0xc3e0000006069808 */ /* 0x000fe20002800000 */
[----:B------:R-:W-:Y:S01]  /*0420*/  FSETP.NAN.AND P5, PT, R17, R17, PT ;  /* 0x000000111100720b */ /* 0x000fe20003fa8000 */
[----:B------:R-:W-:Y:S01]  /*0430*/  FSETP.GT.AND P1, PT, R13, -448, PT ;  /* 0xc3e000000d00780b */ /* 0x000fe20003f24000 */
[----:B------:R-:W-:Y:S01]  /*0440*/  @!P3 FSEL R7, R7, -448, P6 ;  /* 0xc3e000000707b808 */ /* 0x000fe20003000000 */
[----:B------:R-:W-:Y:S01]  /*0450*/  FSETP.NAN.AND P3, PT, R12, R12, PT ;  /* 0x0000000c0c00720b */ /* 0x000fe20003f68000 */
[C---:B------:R-:W-:Y:S01]  /*0460*/  FSETP.NAN.AND P6, PT, R16.reuse, R16, PT ;  /* 0x000000101000720b */ /* 0x040fe20003fc8000 */
[----:B------:R-:W-:Y:S01]  /*0470*/  @!P4 FSEL R17, R17, -448, P5 ;  /* 0xc3e000001111c808 */ /* 0x000fe20002800000 */
[----:B------:R-:W-:Y:S01]  /*0480*/  FSETP.GT.AND P5, PT, R16, -448, PT ;  /* 0xc3e000001000780b */ /* 0x000fe20003fa4000 */
[----:B------:R-:W-:Y:S01]  /*0490*/  FSETP.GEU.AND P4, PT, R7, 448, PT ;  /* 0x43e000000700780b */ /* 0x000fe20003f8e000 */
[----:B------:R-:W-:Y:S01]  /*04a0*/  @P2 FSEL R12, R12, 448, P3 ;  /* 0x43e000000c0c2808 */ /* 0x000fe20001800000 */
[----:B------:R-:W-:Y:S01]  /*04b0*/  FSETP.NAN.AND P3, PT, R13, R13, PT ;  /* 0x0000000d0d00720b */ /* 0x000fe20003f68000 */
[----:B------:R-:W-:Y:S01]  /*04c0*/  FSETP.GEU.AND P2, PT, R6, 448, PT ;  /* 0x43e000000600780b */ /* 0x000fe20003f4e000 */
[----:B------:R-:W-:-:S03]  /*04d0*/  PRMT R10, R10, 0x5410, R11 ;  /* 0x000054100a0a7816 */ /* 0x000fc6000000000b */
[----:B------:R-:W-:Y:S01]  /*04e0*/  @!P1 FSEL R13, R13, -448, P3 ;  /* 0xc3e000000d0d9808 */ /* 0x000fe20001800000 */
[----:B------:R-:W-:Y:S01]  /*04f0*/  FSETP.NAN.AND P3, PT, R7, R7, PT ;  /* 0x000000070700720b */ /* 0x000fe20003f68000 */
[----:B------:R-:W-:-:S03]  /*0500*/  FSETP.GEU.AND P1, PT, R19, 448, PT ;  /* 0x43e000001300780b */ /* 0x000fc60003f2e000 */
[----:B------:R-:W-:Y:S01]  /*0510*/  @!P5 FSEL R16, R16, -448, P6 ;  /* 0xc3e000001010d808 */ /* 0x000fe20003000000 */
[----:B------:R-:W-:Y:S01]  /*0520*/  FSETP.NAN.AND P6, PT, R6, R6, PT ;  /* 0x000000060600720b */ /* 0x000fe20003fc8000 */
[----:B------:R-:W-:Y:S01]  /*0530*/  FSETP.GEU.AND P5, PT, R0, 448, PT ;  /* 0x43e000000000780b */ /* 0x000fe20003fae000 */
[----:B------:R-:W-:Y:S01]  /*0540*/  @P4 FSEL R7, R7, 448, P3 ;  /* 0x43e0000007074808 */ /* 0x000fe20001800000 */
[----:B------:R-:W-:Y:S01]  /*0550*/  FSETP.GEU.AND P3, PT, R17, 448, PT ;  /* 0x43e000001100780b */ /* 0x000fe20003f6e000 */
[----:B------:R-:W-:Y:S01]  /*0560*/  FSETP.NAN.AND P4, PT, R19, R19, PT ;  /* 0x000000131300720b */ /* 0x000fe20003f88000 */
[----:B------:R-:W-:Y:S01]  /*0570*/  @P2 FSEL R6, R6, 448, P6 ;  /* 0x43e0000006062808 */ /* 0x000fe20003000000 */
[----:B------:R-:W-:Y:S01]  /*0580*/  FSETP.NAN.AND P6, PT, R0, R0, PT ;  /* 0x000000000000720b */ /* 0x000fe20003fc8000 */
[----:B------:R-:W-:Y:S02]  /*0590*/  FSETP.GT.AND P2, PT, R7, -448, PT ;  /* 0xc3e000000700780b */ /* 0x000fe40003f44000 */
[----:B------:R-:W-:Y:S01]  /*05a0*/  @P1 FSEL R19, R19, 448, P4 ;  /* 0x43e0000013131808 */ /* 0x000fe20002000000 */
[----:B------:R-:W-:Y:S01]  /*05b0*/  FSETP.NAN.AND P4, PT, R17, R17, PT ;  /* 0x000000111100720b */ /* 0x000fe20003f88000 */
[----:B------:R-:W-:Y:S01]  /*05c0*/  FSETP.GT.AND P1, PT, R6, -448, PT ;  /* 0xc3e000000600780b */ /* 0x000fe20003f24000 */
[----:B------:R-:W-:-:S02]  /*05d0*/  F2FP.SATFINITE.E4M3.F32.PACK_AB_MERGE_C R18, R7, R6, RZ ;  /* 0x000000060712723e */ /* 0x000fc400048070ff */
[----:B------:R-:W-:Y:S01]  /*05e0*/  @P5 FSEL R0, R0, 448, P6 ;  /* 0x43e0000000005808 */ /* 0x000fe20003000000 */
[----:B------:R-:W-:Y:S01]  /*05f0*/  FSETP.NAN.AND P5, PT, R7, R7, PT ;  /* 0x000000070700720b */ /* 0x000fe20003fa8000 */
[----:B------:R-:W-:Y:S01]  /*0600*/  @P3 FSEL R17, R17, 448, P4 ;  /* 0x43e0000011113808 */ /* 0x000fe20002000000 */
[----:B------:R-:W-:Y:S01]  /*0610*/  FSETP.GT.AND P4, PT, R19, -448, PT ;  /* 0xc3e000001300780b */ /* 0x000fe20003f84000 */
[----:B------:R-:W-:Y:S01]  /*0620*/  FSETP.NAN.AND P6, PT, R6, R6, PT ;  /* 0x000000060600720b */ /* 0x000fe20003fc8000 */
[----:B------:R-:W-:Y:S01]  /*0630*/  FSETP.GT.AND P3, PT, R0, -448, PT ;  /* 0xc3e000000000780b */ /* 0x000fe20003f64000 */
[----:B------:R-:W-:Y:S01]  /*0640*/  @!P2 FSEL R7, R7, -448, P5 ;  /* 0xc3e000000707a808 */ /* 0x000fe20002800000 */
[----:B------:R-:W-:Y:S01]  /*0650*/  FSETP.GEU.AND P2, PT, R13, 448, PT ;  /* 0x43e000000d00780b */ /* 0x000fe20003f4e000 */
[C---:B------:R-:W-:Y:S01]  /*0660*/  FSETP.NAN.AND P5, PT, R19.reuse, R19, PT ;  /* 0x000000131300720b */ /* 0x040fe20003fa8000 */
[-C--:B------:R-:W-:Y:S01]  /*0670*/  F2FP.SATFINITE.E4M3.F32.PACK_AB_MERGE_C R21, R19, R0.reuse, RZ ;  /* 0x000000001315723e */ /* 0x080fe200048070ff */
[----:B------:R-:W-:Y:S01]  /*0680*/  @!P1 FSEL R6, R6, -448, P6 ;  /* 0xc3e0000006069808 */ /* 0x000fe20003000000 */
[----:B------:R-:W-:Y:S01]  /*0690*/  FSETP.GEU.AND P1, PT, R16, 448, PT ;  /* 0x43e000001000780b */ /* 0x000fe20003f2e000 */
[----:B------:R-:W-:Y:S01]  /*06a0*/  FSETP.NAN.AND P6, PT, R0, R0, PT ;  /* 0x000000000000720b */ /* 0x000fe20003fc8000 */
[----:B------:R-:W-:-:S03]  /*06b0*/  F2FP.SATFINITE.E4M3.F32.PACK_AB_MERGE_C R20, R17, R12, RZ ;  /* 0x0000000c1114723e */ /* 0x000fc600048070ff */
[----:B------:R-:W-:Y:S01]  /*06c0*/  @!P4 FSEL R19, R19, -448, P5 ;  /* 0xc3e000001313c808 */ /* 0x000fe20002800000 */
[----:B------:R-:W-:Y:S01]  /*06d0*/  FSETP.NAN.AND P5, PT, R13, R13, PT ;  /* 0x0000000d0d00720b */ /* 0x000fe20003fa8000 */
[----:B------:R-:W-:Y:S01]  /*06e0*/  FSETP.GEU.AND P4, PT, R7, 448, PT ;  /* 0x43e000000700780b */ /* 0x000fe20003f8e000 */
[----:B------:R-:W-:Y:S01]  /*06f0*/  @!P3 FSEL R0, R0, -448, P6 ;  /* 0xc3e000000000b808 */ /* 0x000fe20003000000 */
[----:B------:R-:W-:Y:S01]  /*0700*/  FSETP.NAN.AND P3, PT, R16, R16, PT ;  /* 0x000000101000720b */ /* 0x000fe20003f68000 */
[----:B------:R-:W-:Y:S01]  /*0710*/  FSETP.GEU.AND P6, PT, R19, 448, PT ;  /* 0x43e000001300780b */ /* 0x000fe20003fce000 */
[----:B------:R-:W-:Y:S01]  /*0720*/  @P2 FSEL R13, R13, 448, P5 ;  /* 0x43e000000d0d2808 */ /* 0x000fe20002800000 */
[----:B------:R-:W-:Y:S01]  /*0730*/  FSETP.GEU.AND P2, PT, R6, 448, PT ;  /* 0x43e000000600780b */ /* 0x000fe20003f4e000 */
[----:B------:R-:W-:Y:S01]  /*0740*/  FSETP.GEU.AND P5, PT, R0, 448, PT ;  /* 0x43e000000000780b */ /* 0x000fe20003fae000 */
[----:B------:R-:W-:Y:S01]  /*0750*/  @P1 FSEL R16, R16, 448, P3 ;  /* 0x43e0000010101808 */ /* 0x000fe20001800000 */
[----:B------:R-:W-:Y:S01]  /*0760*/  FSETP.NAN.AND P3, PT, R7, R7, PT ;  /* 0x000000070700720b */ /* 0x000fe20003f68000 */
[----:B------:R-:W-:Y:S01]  /*0770*/  FSETP.NAN.AND P1, PT, R6, R6, PT ;  /* 0x000000060600720b */ /* 0x000fe20003f28000 */
[----:B------:R-:W-:-:S02]  /*0780*/  PRMT R11, R18, 0x5410, R21 ;  /* 0x00005410120b7816 */ /* 0x000fc40000000015 */
[----:B------:R-:W-:Y:S01]  /*0790*/  F2FP.SATFINITE.E4M3.F32.PACK_AB_MERGE_C R23, R16, R13, RZ ;  /* 0x0000000d1017723e */ /* 0x000fe200048070ff */
[----:B------:R-:W-:Y:S01]  /*07a0*/  @P4 FSEL R7, R7, 448, P3 ;  /* 0x43e0000007074808 */ /* 0x000fe20001800000 */
[C---:B------:R-:W-:Y:S01]  /*07b0*/  FSETP.NAN.AND P3, PT, R19.reuse, R19, PT ;  /* 0x000000131300720b */ /* 0x040fe20003f68000 */
[----:B------:R-:W-:Y:S01]  /*07c0*/  FSETP.NAN.AND P4, PT, R0, R0, PT ;  /* 0x000000000000720b */ /* 0x000fe20003f88000 */
[----:B------:R-:W-:Y:S01]  /*07d0*/  PRMT R20, R20, 0x5410, R23 ;  /* 0x0000541014147816 */ /* 0x000fe20000000017 */
[----:B------:R1:W-:Y:S01]  /*07e0*/  @!P0 STG.E.64 desc[UR4][R14.64], R10 ;  /* 0x0000000a0e008986 */ /* 0x0003e2000c101b04 */
[----:B------:R-:W-:Y:S01]  /*07f0*/  @P2 FSEL R6, R6, 448, P1 ;  /* 0x43e0000006062808 */ /* 0x000fe20000800000 */
[----:B------:R-:W-:Y:S01]  /*0800*/  @P6 FSEL R19, R19, 448, P3 ;  /* 0x43e0000013136808 */ /* 0x000fe20001800000 */
[----:B------:R-:W-:Y:S01]  /*0810*/  @P5 FSEL R0, R0, 448, P4 ;  /* 0x43e0000000005808 */ /* 0x000fe20002000000 */
[----:B------:R-:W-:Y:S02]  /*0820*/  F2FP.BF16.F32.PACK_AB R4, R17, R12 ;  /* 0x0000000c1104723e */ /* 0x000fe400000010ff */
[----:B------:R-:W-:-:S02]  /*0830*/  F2FP.SATFINITE.E4M3.F32.PACK_AB_MERGE_C R22, R7, R6, RZ ;  /* 0x000000060716723e */ /* 0x000fc400048070ff */
[----:B------:R-:W-:Y:S02]  /*0840*/  F2FP.SATFINITE.E4M3.F32.PACK_AB_MERGE_C R25, R19, R0, RZ ;  /* 0x000000001319723e */ /* 0x000fe400048070ff */
[----:B------:R-:W-:Y:S02]  /*0850*/  F2FP.BF16.F32.PACK_AB R6, R7, R6 ;  /* 0x000000060706723e */ /* 0x000fe400000010ff */
[----:B------:R-:W-:Y:S02]  /*0860*/  PRMT R21, R22, 0x5410, R25 ;  /* 0x0000541016157816 */ /* 0x000fe40000000019 */
[----:B------:R-:W-:Y:S02]  /*0870*/  F2FP.BF16.F32.PACK_AB R5, R16, R13 ;  /* 0x0000000d1005723e */ /* 0x000fe400000010ff */
[----:B------:R-:W-:Y:S01]  /*0880*/  F2FP.BF16.F32.PACK_AB R7, R19, R0 ;  /* 0x000000001307723e */ /* 0x000fe200000010ff */
[----:B------:R1:W-:Y:S01]  /*0890*/  @!P0 STG.E.64 desc[UR4][R8.64], R20 ;  /* 0x0000001408008986 */ /* 0x0003e2000c101b04 */
[----:B0-----:R-:W-:Y:S05]  /*08a0*/  @P0 EXIT ;  /* 0x000000000000094d */ /* 0x001fea0003800000 */
[----:B------:R-:W-:Y:S01]  /*08b0*/  STG.E.128 desc[UR4][R2.64], R4 ;  /* 0x0000000402007986 */ /* 0x000fe2000c101d04 */
[----:B------:R-:W-:Y:S05]  /*08c0*/  EXIT ;  /* 0x000000000000794d */ /* 0x000fea0003800000 */
.L_x_0:
[----:B------:R-:W-:-:S00]  /*08d0*/  BRA `(.L_x_0) ;  /* 0xfffffffc00fc7947 */ /* 0x000fc0000383ffff */
[----:B------:R-:W-:-:S00]  /*08e0*/  NOP ;  /* 0x0000000000007918 */ /* 0x000fc00000000000 */
        /* <DEDUP_REMOVED lines=9> */
.L_x_1:


//--------------------- .nv.shared.reserved.0     --------------------------
	.section	.nv.shared.reserved.0,"aw",@nobits
	.weak		__nv_reservedSMEM_offset_0_alias
	.size		__nv_reservedSMEM_offset_0_alias, 0, 64
	.other		__nv_reservedSMEM_offset_0_alias,@"STO_CUDA_RESERVED_SHARED STV_DEFAULT"
__nv_reservedSMEM_offset_0_alias:
	.zero		0
	.zero		64


//--------------------- .nv.constant0.triton_poi_fused__scaled_mm__to_copy_clamp_ones_5 --------------------------
	.section	.nv.constant0.triton_poi_fused__scaled_mm__to_copy_clamp_ones_5,"a",@progbits
	.sectionflags	@""
	.align	4
.nv.constant0.triton_poi_fused__scaled_mm__to_copy_clamp_ones_5:
	.zero		944


//--------------------- SYMBOLS --------------------------

	.type		.nv.reservedSmem.offset0,@object
	.size		.nv.reservedSmem.offset0,0x4
